//
// Generated by NVIDIA NVVM Compiler
//
// Compiler Build ID: CL-36424714
// Cuda compilation tools, release 13.0, V13.0.88
// Based on NVVM 20.0.0
//

.version 9.0
.target sm_100
.address_size 64

	// .globl	_Z19reduce_naive_kernelILi256EEvPiS0_i
// _ZZ19reduce_naive_kernelILi256EEvPiS0_iE5sdata has been demoted

.visible .entry _Z19reduce_naive_kernelILi256EEvPiS0_i(
	.param .u64 .ptr .align 1 _Z19reduce_naive_kernelILi256EEvPiS0_i_param_0,
	.param .u64 .ptr .align 1 _Z19reduce_naive_kernelILi256EEvPiS0_i_param_1,
	.param .u32 _Z19reduce_naive_kernelILi256EEvPiS0_i_param_2
)
{
	.reg .pred 	%p<7>;
	.reg .b32 	%r<42>;
	.reg .b64 	%rd<11>;
	// demoted variable
	.shared .align 4 .b8 _ZZ19reduce_naive_kernelILi256EEvPiS0_iE5sdata[1024];
	ld.param.u64 	%rd1, [_Z19reduce_naive_kernelILi256EEvPiS0_i_param_0];
	ld.param.u64 	%rd2, [_Z19reduce_naive_kernelILi256EEvPiS0_i_param_1];
	ld.param.u32 	%r8, [_Z19reduce_naive_kernelILi256EEvPiS0_i_param_2];
	mov.u32 	%r1, %tid.x;
	mov.u32 	%r2, %ctaid.x;
	mov.u32 	%r41, %ntid.x;
	mul.lo.s32 	%r9, %r41, %r2;
	shl.b32 	%r10, %r9, 1;
	add.s32 	%r4, %r10, %r1;
	setp.ge.s32 	%p1, %r4, %r8;
	shl.b32 	%r11, %r1, 2;
	mov.u32 	%r12, _ZZ19reduce_naive_kernelILi256EEvPiS0_iE5sdata;
	add.s32 	%r5, %r12, %r11;
	@%p1 bra 	$L__BB0_2;
	cvta.to.global.u64 	%rd3, %rd1;
	mul.wide.u32 	%rd4, %r4, 4;
	add.s64 	%rd5, %rd3, %rd4;
	ld.global.u32 	%r13, [%rd5];
	add.s32 	%r14, %r4, %r41;
	mul.wide.u32 	%rd6, %r14, 4;
	add.s64 	%rd7, %rd3, %rd6;
	ld.global.u32 	%r15, [%rd7];
	add.s32 	%r16, %r15, %r13;
	st.shared.u32 	[%r5], %r16;
$L__BB0_2:
	bar.sync 	0;
	setp.lt.u32 	%p2, %r41, 66;
	@%p2 bra 	$L__BB0_6;
$L__BB0_3:
	shr.u32 	%r7, %r41, 1;
	setp.ge.u32 	%p3, %r1, %r7;
	@%p3 bra 	$L__BB0_5;
	shl.b32 	%r17, %r7, 2;
	add.s32 	%r18, %r5, %r17;
	ld.shared.u32 	%r19, [%r18];
	ld.shared.u32 	%r20, [%r5];
	add.s32 	%r21, %r20, %r19;
	st.shared.u32 	[%r5], %r21;
$L__BB0_5:
	bar.sync 	0;
	setp.gt.u32 	%p4, %r41, 131;
	mov.u32 	%r41, %r7;
	@%p4 bra 	$L__BB0_3;
$L__BB0_6:
	setp.gt.u32 	%p5, %r1, 31;
	@%p5 bra 	$L__BB0_9;
	ld.volatile.shared.u32 	%r22, [%r5+128];
	ld.volatile.shared.u32 	%r23, [%r5];
	add.s32 	%r24, %r23, %r22;
	st.volatile.shared.u32 	[%r5], %r24;
	ld.volatile.shared.u32 	%r25, [%r5+64];
	ld.volatile.shared.u32 	%r26, [%r5];
	add.s32 	%r27, %r26, %r25;
	st.volatile.shared.u32 	[%r5], %r27;
	ld.volatile.shared.u32 	%r28, [%r5+32];
	ld.volatile.shared.u32 	%r29, [%r5];
	add.s32 	%r30, %r29, %r28;
	st.volatile.shared.u32 	[%r5], %r30;
	ld.volatile.shared.u32 	%r31, [%r5+16];
	ld.volatile.shared.u32 	%r32, [%r5];
	add.s32 	%r33, %r32, %r31;
	st.volatile.shared.u32 	[%r5], %r33;
	ld.volatile.shared.u32 	%r34, [%r5+8];
	ld.volatile.shared.u32 	%r35, [%r5];
	add.s32 	%r36, %r35, %r34;
	st.volatile.shared.u32 	[%r5], %r36;
	ld.volatile.shared.u32 	%r37, [%r5+4];
	ld.volatile.shared.u32 	%r38, [%r5];
	add.s32 	%r39, %r38, %r37;
	st.volatile.shared.u32 	[%r5], %r39;
	setp.ne.s32 	%p6, %r1, 0;
	@%p6 bra 	$L__BB0_9;
	ld.shared.u32 	%r40, [_ZZ19reduce_naive_kernelILi256EEvPiS0_iE5sdata];
	cvta.to.global.u64 	%rd8, %rd2;
	mul.wide.u32 	%rd9, %r2, 4;
	add.s64 	%rd10, %rd8, %rd9;
	st.global.u32 	[%rd10], %r40;
$L__BB0_9:
	ret;

}


// ===== COMPILED SASS (sm_100) =====

	.target	sm_100

	.elftype	@"ET_EXEC"


//--------------------- .note.nv.tkinfo           --------------------------
	.section	.note.nv.tkinfo,"",@"SHT_NOTE"
	.sectionflags	@"SHF_NOTE_NV_TKINFO"
	.tkinfo
        /*0018*/ 	.word	0x00000002
        /*0030*/ 	.string	""
        /*0030*/ 	.string	"ptxas"
        /*0030*/ 	.string	"Cuda compilation tools, release 13.0, V13.0.88"
        /*0030*/ 	.string	"Build cuda_13.0.r13.0/compiler.36424714_0"
        /*0030*/ 	.string	"-arch sm_100 -m 64 "



//--------------------- .note.nv.cuinfo           --------------------------
	.section	.note.nv.cuinfo,"",@"SHT_NOTE"
	.sectionflags	@"SHF_NOTE_NV_CUINFO"
        /*0018*/ 	.short	0x0002
        /*001a*/ 	.short	0x0064
        /*001c*/ 	.short	0x0082
	.zero		2


//--------------------- .nv.info                  --------------------------
	.section	.nv.info,"",@"SHT_CUDA_INFO"
	.align	4


	//----- nvinfo : EIATTR_REGCOUNT
	.align		4
        /*0000*/ 	.byte	0x04, 0x2f
        /*0002*/ 	.short	(.L_1 - .L_0)
	.align		4
.L_0:
        /*0004*/ 	.word	index@(_Z19reduce_naive_kernelILi256EEvPiS0_i)
        /*0008*/ 	.word	0x0000000d


	//----- nvinfo : EIATTR_FRAME_SIZE
	.align		4
.L_1:
        /*000c*/ 	.byte	0x04, 0x11
        /*000e*/ 	.short	(.L_3 - .L_2)
	.align		4
.L_2:
        /*0010*/ 	.word	index@(_Z19reduce_naive_kernelILi256EEvPiS0_i)
        /*0014*/ 	.word	0x00000000


	//----- nvinfo : EIATTR_MIN_STACK_SIZE
	.align		4
.L_3:
        /*0018*/ 	.byte	0x04, 0x12
        /*001a*/ 	.short	(.L_5 - .L_4)
	.align		4
.L_4:
        /*001c*/ 	.word	index@(_Z19reduce_naive_kernelILi256EEvPiS0_i)
        /*0020*/ 	.word	0x00000000
.L_5:


//--------------------- .nv.compat                --------------------------
	.section	.nv.compat,"",@"SHT_CUDA_COMPAT_INFO"
	.align	4
        /*0000*/ 	.byte	0x02, 0x09, 0x00, 0x00, 0x02, 0x02, 0x01, 0x00, 0x02, 0x05, 0x05, 0x00, 0x03, 0x07, 0x01, 0x01
        /*0010*/ 	.byte	0x02, 0x03, 0x00, 0x00, 0x02, 0x06, 0x01, 0x00, 0x04, 0x0b, 0x08, 0x00, 0x09, 0x00, 0x00, 0x00
        /*0020*/ 	.byte	0x00, 0x00, 0x00, 0x00


//--------------------- .nv.info._Z19reduce_naive_kernelILi256EEvPiS0_i --------------------------
	.section	.nv.info._Z19reduce_naive_kernelILi256EEvPiS0_i,"",@"SHT_CUDA_INFO"
	.sectionflags	@""
	.align	4


	//----- nvinfo : EIATTR_CUDA_API_VERSION
	.align		4
        /*0000*/ 	.byte	0x04, 0x37
        /*0002*/ 	.short	(.L_7 - .L_6)
.L_6:
        /*0004*/ 	.word	0x00000082


	//----- nvinfo : EIATTR_KPARAM_INFO
	.align		4
.L_7:
        /*0008*/ 	.byte	0x04, 0x17
        /*000a*/ 	.short	(.L_9 - .L_8)
.L_8:
        /*000c*/ 	.word	0x00000000
        /*0010*/ 	.short	0x0002
        /*0012*/ 	.short	0x0010
        /*0014*/ 	.byte	0x00, 0xf0, 0x11, 0x00


	//----- nvinfo : EIATTR_KPARAM_INFO
	.align		4
.L_9:
        /*0018*/ 	.byte	0x04, 0x17
        /*001a*/ 	.short	(.L_11 - .L_10)
.L_10:
        /*001c*/ 	.word	0x00000000
        /*0020*/ 	.short	0x0001
        /*0022*/ 	.short	0x0008
        /*0024*/ 	.byte	0x00, 0xf5, 0x21, 0x00


	//----- nvinfo : EIATTR_KPARAM_INFO
	.align		4
.L_11:
        /*0028*/ 	.byte	0x04, 0x17
        /*002a*/ 	.short	(.L_13 - .L_12)
.L_12:
        /*002c*/ 	.word	0x00000000
        /*0030*/ 	.short	0x0000
        /*0032*/ 	.short	0x0000
        /*0034*/ 	.byte	0x00, 0xf5, 0x21, 0x00


	//----- nvinfo : EIATTR_SPARSE_MMA_MASK
	.align		4
.L_13:
        /*0038*/ 	.byte	0x03, 0x50
        /*003a*/ 	.short	0x0000


	//----- nvinfo : EIATTR_MAXREG_COUNT
	.align		4
        /*003c*/ 	.byte	0x03, 0x1b
        /*003e*/ 	.short	0x00ff


	//----- nvinfo : EIATTR_NUM_BARRIERS
	.align		4
        /*0040*/ 	.byte	0x02, 0x4c
        /*0042*/ 	.byte	0x01
	.zero		1


	//----- nvinfo : EIATTR_MERCURY_ISA_VERSION
	.align		4
        /*0044*/ 	.byte	0x03, 0x5f
        /*0046*/ 	.short	0x0101


	//----- nvinfo : EIATTR_VRC_CTA_INIT_COUNT
	.align		4
        /*0048*/ 	.byte	0x02, 0x4a
	.zero		1
	.zero		1


	//----- nvinfo : EIATTR_EXIT_INSTR_OFFSETS
	.align		4
        /*004c*/ 	.byte	0x04, 0x1c
        /*004e*/ 	.short	(.L_15 - .L_14)


	//   ....[0]....
.L_14:
        /*0050*/ 	.word	0x00000250


	//   ....[1]....
        /*0054*/ 	.word	0x000003f0


	//   ....[2]....
        /*0058*/ 	.word	0x00000470


	//----- nvinfo : EIATTR_CBANK_PARAM_SIZE
	.align		4
.L_15:
        /*005c*/ 	.byte	0x03, 0x19
        /*005e*/ 	.short	0x0014


	//----- nvinfo : EIATTR_PARAM_CBANK
	.align		4
        /*0060*/ 	.byte	0x04, 0x0a
        /*0062*/ 	.short	(.L_17 - .L_16)
	.align		4
.L_16:
        /*0064*/ 	.word	index@(.nv.constant0._Z19reduce_naive_kernelILi256EEvPiS0_i)
        /*0068*/ 	.short	0x0380
        /*006a*/ 	.short	0x0014


	//----- nvinfo : EIATTR_SW_WAR
	.align		4
.L_17:
        /*006c*/ 	.byte	0x04, 0x36
        /*006e*/ 	.short	(.L_19 - .L_18)
.L_18:
        /*0070*/ 	.word	0x00000008
.L_19:


//--------------------- .nv.callgraph             --------------------------
	.section	.nv.callgraph,"",@"SHT_CUDA_CALLGRAPH"
	.align	4
	.sectionentsize	8
	.align		4
        /*0000*/ 	.word	0x00000000
	.align		4
        /*0004*/ 	.word	0xffffffff
	.align		4
        /*0008*/ 	.word	0x00000000
	.align		4
        /*000c*/ 	.word	0xfffffffe
	.align		4
        /*0010*/ 	.word	0x00000000
	.align		4
        /*0014*/ 	.word	0xfffffffd
	.align		4
        /*0018*/ 	.word	0x00000000
	.align		4
        /*001c*/ 	.word	0xfffffffc


//--------------------- .text._Z19reduce_naive_kernelILi256EEvPiS0_i --------------------------
	.section	.text._Z19reduce_naive_kernelILi256EEvPiS0_i,"ax",@progbits
	.align	128
        .global         _Z19reduce_naive_kernelILi256EEvPiS0_i
        .type           _Z19reduce_naive_kernelILi256EEvPiS0_i,@function
        .size           _Z19reduce_naive_kernelILi256EEvPiS0_i,(.L_x_3 - _Z19reduce_naive_kernelILi256EEvPiS0_i)
        .other          _Z19reduce_naive_kernelILi256EEvPiS0_i,@"STO_CUDA_ENTRY STV_DEFAULT"
_Z19reduce_naive_kernelILi256EEvPiS0_i:
.text._Z19reduce_naive_kernelILi256EEvPiS0_i:
[----:B------:R-:W-:Y:S01]  /*0000*/  LDC R1, c[0x0][0x37c] ;  /* 0x0000df00ff017b82 */ /* 0x000fe20000000800 */
[----:B------:R-:W0:Y:S01]  /*0010*/  S2R R0, SR_CTAID.X ;  /* 0x0000000000007919 */ /* 0x000e220000002500 */
[----:B------:R-:W1:Y:S01]  /*0020*/  LDCU UR4, c[0x0][0x360] ;  /* 0x00006c00ff0477ac */ /* 0x000e620008000800 */
[----:B------:R-:W2:Y:S01]  /*0030*/  S2R R2, SR_TID.X ;  /* 0x0000000000027919 */ /* 0x000ea20000002100 */
[----:B------:R-:W3:Y:S01]  /*0040*/  LDCU UR5, c[0x0][0x390] ;  /* 0x00007200ff0577ac */ /* 0x000ee20008000800 */
[----:B------:R-:W4:Y:S01]  /*0050*/  LDCU.64 UR6, c[0x0][0x358] ;  /* 0x00006b00ff0677ac */ /* 0x000f220008000a00 */
[----:B-1----:R-:W-:Y:S02]  /*0060*/  IMAD.U32 R8, RZ, RZ, UR4 ;  /* 0x00000004ff087e24 */ /* 0x002fe4000f8e00ff */
[----:B0-----:R-:W-:-:S04]  /*0070*/  IMAD R3, R0, UR4, RZ ;  /* 0x0000000400037c24 */ /* 0x001fc8000f8e02ff */
[----:B--2---:R-:W-:-:S05]  /*0080*/  IMAD R3, R3, 0x2, R2 ;  /* 0x0000000203037824 */ /* 0x004fca00078e0202 */
[----:B---3--:R-:W-:-:S13]  /*0090*/  ISETP.GE.AND P1, PT, R3, UR5, PT ;  /* 0x0000000503007c0c */ /* 0x008fda000bf26270 */
[----:B------:R-:W0:Y:S01]  /*00a0*/  @!P1 LDC.64 R6, c[0x0][0x380] ;  /* 0x0000e000ff069b82 */ /* 0x000e220000000a00 */
[C---:B------:R-:W-:Y:S01]  /*00b0*/  @!P1 IADD3 R9, PT, PT, R3.reuse, R8, RZ ;  /* 0x0000000803099210 */ /* 0x040fe20007ffe0ff */
[----:B0-----:R-:W-:-:S04]  /*00c0*/  @!P1 IMAD.WIDE.U32 R4, R3, 0x4, R6 ;  /* 0x0000000403049825 */ /* 0x001fc800078e0006 */
[----:B------:R-:W-:Y:S02]  /*00d0*/  @!P1 IMAD.WIDE.U32 R6, R9, 0x4, R6 ;  /* 0x0000000409069825 */ /* 0x000fe400078e0006 */
[----:B----4-:R-:W2:Y:S04]  /*00e0*/  @!P1 LDG.E R4, desc[UR6][R4.64] ;  /* 0x0000000604049981 */ /* 0x010ea8000c1e1900 */
[----:B------:R-:W2:Y:S01]  /*00f0*/  @!P1 LDG.E R7, desc[UR6][R6.64] ;  /* 0x0000000606079981 */ /* 0x000ea2000c1e1900 */
[----:B------:R-:W0:Y:S01]  /*0100*/  S2UR UR5, SR_CgaCtaId ;  /* 0x00000000000579c3 */ /* 0x000e220000008800 */
[----:B------:R-:W-:Y:S01]  /*0110*/  UMOV UR4, 0x400 ;  /* 0x0000040000047882 */ /* 0x000fe20000000000 */
[----:B------:R-:W-:Y:S02]  /*0120*/  ISETP.GE.U32.AND P2, PT, R8, 0x42, PT ;  /* 0x000000420800780c */ /* 0x000fe40003f46070 */
[----:B------:R-:W-:Y:S01]  /*0130*/  ISETP.GT.U32.AND P0, PT, R2, 0x1f, PT ;  /* 0x0000001f0200780c */ /* 0x000fe20003f04070 */
[----:B0-----:R-:W-:-:S06]  /*0140*/  ULEA UR4, UR5, UR4, 0x18 ;  /* 0x0000000405047291 */ /* 0x001fcc000f8ec0ff */
[----:B------:R-:W-:Y:S01]  /*0150*/  LEA R3, R2, UR4, 0x2 ;  /* 0x0000000402037c11 */ /* 0x000fe2000f8e10ff */
[----:B--2---:R-:W-:-:S05]  /*0160*/  @!P1 IMAD.IADD R10, R4, 0x1, R7 ;  /* 0x00000001040a9824 */ /* 0x004fca00078e0207 */
[----:B------:R0:W-:Y:S01]  /*0170*/  @!P1 STS [R3], R10 ;  /* 0x0000000a03009388 */ /* 0x0001e20000000800 */
[----:B------:R-:W-:Y:S06]  /*0180*/  BAR.SYNC.DEFER_BLOCKING 0x0 ;  /* 0x0000000000007b1d */ /* 0x000fec0000010000 */
[----:B------:R-:W-:Y:S05]  /*0190*/  @!P2 BRA `(.L_x_0) ;  /* 0x00000000002ca947 */ /* 0x000fea0003800000 */
.L_x_1:
[----:B------:R-:W-:-:S04]  /*01a0*/  SHF.R.U32.HI R7, RZ, 0x1, R8 ;  /* 0x00000001ff077819 */ /* 0x000fc80000011608 */
[----:B------:R-:W-:-:S13]  /*01b0*/  ISETP.GE.U32.AND P1, PT, R2, R7, PT ;  /* 0x000000070200720c */ /* 0x000fda0003f26070 */
[----:B------:R-:W-:Y:S01]  /*01c0*/  @!P1 LEA R4, R7, R3, 0x2 ;  /* 0x0000000307049211 */ /* 0x000fe200078e10ff */
[----:B------:R-:W-:Y:S05]  /*01d0*/  @!P1 LDS R5, [R3] ;  /* 0x0000000003059984 */ /* 0x000fea0000000800 */
[----:B------:R-:W1:Y:S02]  /*01e0*/  @!P1 LDS R4, [R4] ;  /* 0x0000000004049984 */ /* 0x000e640000000800 */
[----:B-1----:R-:W-:-:S05]  /*01f0*/  @!P1 IMAD.IADD R6, R4, 0x1, R5 ;  /* 0x0000000104069824 */ /* 0x002fca00078e0205 */
[----:B------:R1:W-:Y:S01]  /*0200*/  @!P1 STS [R3], R6 ;  /* 0x0000000603009388 */ /* 0x0003e20000000800 */
[----:B------:R-:W-:Y:S01]  /*0210*/  BAR.SYNC.DEFER_BLOCKING 0x0 ;  /* 0x0000000000007b1d */ /* 0x000fe20000010000 */
[----:B------:R-:W-:Y:S02]  /*0220*/  ISETP.GT.U32.AND P1, PT, R8, 0x83, PT ;  /* 0x000000830800780c */ /* 0x000fe40003f24070 */
[----:B------:R-:W-:-:S11]  /*0230*/  MOV R8, R7 ;  /* 0x0000000700087202 */ /* 0x000fd60000000f00 */
[----:B-1----:R-:W-:Y:S05]  /*0240*/  @P1 BRA `(.L_x_1) ;  /* 0xfffffffc00d41947 */ /* 0x002fea000383ffff */
.L_x_0:
[----:B------:R-:W-:Y:S05]  /*0250*/  @P0 EXIT ;  /* 0x000000000000094d */ /* 0x000fea0003800000 */
[----:B------:R-:W-:Y:S01]  /*0260*/  LDS R4, [R3+0x80] ;  /* 0x0000800003047984 */ /* 0x000fe20000000800 */
[----:B------:R-:W-:-:S03]  /*0270*/  ISETP.NE.AND P0, PT, R2, RZ, PT ;  /* 0x000000ff0200720c */ /* 0x000fc60003f05270 */
[----:B------:R-:W1:Y:S02]  /*0280*/  LDS R5, [R3] ;  /* 0x0000000003057984 */ /* 0x000e640000000800 */
[----:B-1----:R-:W-:-:S05]  /*0290*/  IMAD.IADD R4, R4, 0x1, R5 ;  /* 0x0000000104047824 */ /* 0x002fca00078e0205 */
[----:B------:R-:W-:Y:S04]  /*02a0*/  STS [R3], R4 ;  /* 0x0000000403007388 */ /* 0x000fe80000000800 */
[----:B------:R-:W-:Y:S04]  /*02b0*/  LDS R5, [R3+0x40] ;  /* 0x0000400003057984 */ /* 0x000fe80000000800 */
[----:B------:R-:W1:Y:S02]  /*02c0*/  LDS R6, [R3] ;  /* 0x0000000003067984 */ /* 0x000e640000000800 */
[----:B-1----:R-:W-:-:S05]  /*02d0*/  IADD3 R6, PT, PT, R5, R6, RZ ;  /* 0x0000000605067210 */ /* 0x002fca0007ffe0ff */
[----:B------:R-:W-:Y:S04]  /*02e0*/  STS [R3], R6 ;  /* 0x0000000603007388 */ /* 0x000fe80000000800 */
[----:B------:R-:W-:Y:S04]  /*02f0*/  LDS R5, [R3+0x20] ;  /* 0x0000200003057984 */ /* 0x000fe80000000800 */
[----:B------:R-:W1:Y:S02]  /*0300*/  LDS R8, [R3] ;  /* 0x0000000003087984 */ /* 0x000e640000000800 */
[----:B-1----:R-:W-:-:S05]  /*0310*/  IMAD.IADD R8, R5, 0x1, R8 ;  /* 0x0000000105087824 */ /* 0x002fca00078e0208 */
[----:B------:R-:W-:Y:S04]  /*0320*/  STS [R3], R8 ;  /* 0x0000000803007388 */ /* 0x000fe80000000800 */
[----:B------:R-:W-:Y:S04]  /*0330*/  LDS R5, [R3+0x10] ;  /* 0x0000100003057984 */ /* 0x000fe80000000800 */
[----:B0-----:R-:W0:Y:S02]  /*0340*/  LDS R10, [R3] ;  /* 0x00000000030a7984 */ /* 0x001e240000000800 */
[----:B0-----:R-:W-:-:S05]  /*0350*/  IADD3 R10, PT, PT, R5, R10, RZ ;  /* 0x0000000a050a7210 */ /* 0x001fca0007ffe0ff */
[----:B------:R-:W-:Y:S04]  /*0360*/  STS [R3], R10 ;  /* 0x0000000a03007388 */ /* 0x000fe80000000800 */
[----:B------:R-:W-:Y:S04]  /*0370*/  LDS R4, [R3+0x8] ;  /* 0x0000080003047984 */ /* 0x000fe80000000800 */
[----:B------:R-:W0:Y:S02]  /*0380*/  LDS R5, [R3] ;  /* 0x0000000003057984 */ /* 0x000e240000000800 */
[----:B0-----:R-:W-:-:S05]  /*0390*/  IMAD.IADD R4, R4, 0x1, R5 ;  /* 0x0000000104047824 */ /* 0x001fca00078e0205 */
[----:B------:R-:W-:Y:S04]  /*03a0*/  STS [R3], R4 ;  /* 0x0000000403007388 */ /* 0x000fe80000000800 */
[----:B------:R-:W-:Y:S04]  /*03b0*/  LDS R5, [R3+0x4] ;  /* 0x0000040003057984 */ /* 0x000fe80000000800 */
[----:B------:R-:W0:Y:S02]  /*03c0*/  LDS R6, [R3] ;  /* 0x0000000003067984 */ /* 0x000e240000000800 */
[----:B0-----:R-:W-:-:S05]  /*03d0*/  IADD3 R6, PT, PT, R5, R6, RZ ;  /* 0x0000000605067210 */ /* 0x001fca0007ffe0ff */
[----:B------:R0:W-:Y:S01]  /*03e0*/  STS [R3], R6 ;  /* 0x0000000603007388 */ /* 0x0001e20000000800 */
[----:B------:R-:W-:Y:S05]  /*03f0*/  @P0 EXIT ;  /* 0x000000000000094d */ /* 0x000fea0003800000 */
[----:B------:R-:W1:Y:S01]  /*0400*/  S2UR UR5, SR_CgaCtaId ;  /* 0x00000000000579c3 */ /* 0x000e620000008800 */
[----:B------:R-:W-:-:S07]  /*0410*/  UMOV UR4, 0x400 ;  /* 0x0000040000047882 */ /* 0x000fce0000000000 */
[----:B0-----:R-:W0:Y:S01]  /*0420*/  LDC.64 R2, c[0x0][0x388] ;  /* 0x0000e200ff027b82 */ /* 0x001e220000000a00 */
[----:B-1----:R-:W-:Y:S01]  /*0430*/  ULEA UR4, UR5, UR4, 0x18 ;  /* 0x0000000405047291 */ /* 0x002fe2000f8ec0ff */
[----:B0-----:R-:W-:-:S08]  /*0440*/  IMAD.WIDE.U32 R2, R0, 0x4, R2 ;  /* 0x0000000400027825 */ /* 0x001fd000078e0002 */
[----:B------:R-:W0:Y:S04]  /*0450*/  LDS R5, [UR4] ;  /* 0x00000004ff057984 */ /* 0x000e280008000800 */
[----:B0-----:R-:W-:Y:S01]  /*0460*/  STG.E desc[UR6][R2.64], R5 ;  /* 0x0000000502007986 */ /* 0x001fe2000c101906 */
[----:B------:R-:W-:Y:S05]  /*0470*/  EXIT ;  /* 0x000000000000794d */ /* 0x000fea0003800000 */
.L_x_2:
[----:B------:R-:W-:-:S00]  /*0480*/  BRA `(.L_x_2) ;  /* 0xfffffffc00fc7947 */ /* 0x000fc0000383ffff */
[----:B------:R-:W-:-:S00]  /*0490*/  NOP ;  /* 0x0000000000007918 */ /* 0x000fc00000000000 */
        /* <DEDUP_REMOVED lines=14> */
.L_x_3:


//--------------------- .nv.shared._Z19reduce_naive_kernelILi256EEvPiS0_i --------------------------
	.section	.nv.shared._Z19reduce_naive_kernelILi256EEvPiS0_i,"aw",@nobits
	.sectionflags	@""
	.align	4
.nv.shared._Z19reduce_naive_kernelILi256EEvPiS0_i:
	.zero		2048


//--------------------- .nv.shared.reserved.0     --------------------------
	.section	.nv.shared.reserved.0,"aw",@nobits
	.weak		__nv_reservedSMEM_offset_0_alias
	.size		__nv_reservedSMEM_offset_0_alias, 0, 64
	.other		__nv_reservedSMEM_offset_0_alias,@"STO_CUDA_RESERVED_SHARED STV_DEFAULT"
__nv_reservedSMEM_offset_0_alias:
	.zero		0
	.zero		64


//--------------------- .nv.constant0._Z19reduce_naive_kernelILi256EEvPiS0_i --------------------------
	.section	.nv.constant0._Z19reduce_naive_kernelILi256EEvPiS0_i,"a",@progbits
	.sectionflags	@""
	.align	4
.nv.constant0._Z19reduce_naive_kernelILi256EEvPiS0_i:
	.zero		916


//--------------------- SYMBOLS --------------------------

	.type		.nv.reservedSmem.offset0,@object
	.size		.nv.reservedSmem.offset0,0x4
	.type		.nv.reservedSmem.cap,@object
	.size		.nv.reservedSmem.cap,0x4
